	.headerflags	@"EF_CUDA_TEXMODE_UNIFIED EF_CUDA_64BIT_ADDRESS EF_CUDA_ACCELERATORS EF_CUDA_SM90 EF_CUDA_VIRTUAL_SM(EF_CUDA_SM90)"
	.elftype	@"ET_EXEC"


//--------------------- .nv.info                  --------------------------
	.section	.nv.info,"",@"SHT_CUDA_INFO"
	.align	4


	//----- nvinfo : EIATTR_REGCOUNT
	.align		4
        /*0000*/ 	.byte	0x04, 0x2f
        /*0002*/ 	.short	(.L_1 - .L_0)
	.align		4
.L_0:
        /*0004*/ 	.word	index@(triton_poi_fused_convolution_div_max_pool2d_with_indices_relu_sub_14)
        /*0008*/ 	.word	0x00000012


	//----- nvinfo : EIATTR_MIN_STACK_SIZE
	.align		4
.L_1:
        /*000c*/ 	.byte	0x04, 0x12
        /*000e*/ 	.short	(.L_3 - .L_2)
	.align		4
.L_2:
        /*0010*/ 	.word	index@(triton_poi_fused_convolution_div_max_pool2d_with_indices_relu_sub_14)
        /*0014*/ 	.word	0x00000000


	//----- nvinfo : EIATTR_FRAME_SIZE
	.align		4
.L_3:
        /*0018*/ 	.byte	0x04, 0x11
        /*001a*/ 	.short	(.L_5 - .L_4)
	.align		4
.L_4:
        /*001c*/ 	.word	index@(triton_poi_fused_convolution_div_max_pool2d_with_indices_relu_sub_14)
        /*0020*/ 	.word	0x00000000


	//----- nvinfo : EIATTR_MIN_STACK_SIZE
	.align		4
.L_5:
        /*0024*/ 	.byte	0x04, 0x12
        /*0026*/ 	.short	(.L_7 - .L_6)
	.align		4
.L_6:
        /*0028*/ 	.word	index@(triton_poi_fused_convolution_div_max_pool2d_with_indices_relu_sub_14)
        /*002c*/ 	.word	0x00000000
.L_7:


//--------------------- .nv.info.triton_poi_fused_convolution_div_max_pool2d_with_indices_relu_sub_14 --------------------------
	.section	.nv.info.triton_poi_fused_convolution_div_max_pool2d_with_indices_relu_sub_14,"",@"SHT_CUDA_INFO"
	.sectionflags	@""
	.align	4


	//----- nvinfo : EIATTR_CUDA_API_VERSION
	.align		4
        /*0000*/ 	.byte	0x04, 0x37
        /*0002*/ 	.short	(.L_9 - .L_8)
.L_8:
        /*0004*/ 	.word	0x0000007c


	//----- nvinfo : EIATTR_KPARAM_INFO
	.align		4
.L_9:
        /*0008*/ 	.byte	0x04, 0x17
        /*000a*/ 	.short	(.L_11 - .L_10)
.L_10:
        /*000c*/ 	.word	0x00000000
        /*0010*/ 	.short	0x0002
        /*0012*/ 	.short	0x0010
        /*0014*/ 	.byte	0x00, 0xf0, 0x11, 0x00


	//----- nvinfo : EIATTR_KPARAM_INFO
	.align		4
.L_11:
        /*0018*/ 	.byte	0x04, 0x17
        /*001a*/ 	.short	(.L_13 - .L_12)
.L_12:
        /*001c*/ 	.word	0x00000000
        /*0020*/ 	.short	0x0001
        /*0022*/ 	.short	0x0008
        /*0024*/ 	.byte	0x00, 0xf4, 0x21, 0x00


	//----- nvinfo : EIATTR_KPARAM_INFO
	.align		4
.L_13:
        /*0028*/ 	.byte	0x04, 0x17
        /*002a*/ 	.short	(.L_15 - .L_14)
.L_14:
        /*002c*/ 	.word	0x00000000
        /*0030*/ 	.short	0x0000
        /*0032*/ 	.short	0x0000
        /*0034*/ 	.byte	0x00, 0xf4, 0x21, 0x00


	//----- nvinfo : EIATTR_SPARSE_MMA_MASK
	.align		4
.L_15:
        /*0038*/ 	.byte	0x03, 0x50
        /*003a*/ 	.short	0x0000


	//----- nvinfo : EIATTR_MAXREG_COUNT
	.align		4
        /*003c*/ 	.byte	0x03, 0x1b
        /*003e*/ 	.short	0x00ff


	//----- nvinfo : EIATTR_EXIT_INSTR_OFFSETS
	.align		4
        /*0040*/ 	.byte	0x04, 0x1c
        /*0042*/ 	.short	(.L_17 - .L_16)


	//   ....[0]....
.L_16:
        /*0044*/ 	.word	0x000002d0


	//----- nvinfo : EIATTR_REQNTID
	.align		4
.L_17:
        /*0048*/ 	.byte	0x04, 0x10
        /*004a*/ 	.short	(.L_19 - .L_18)
.L_18:
        /*004c*/ 	.word	0x00000080
        /*0050*/ 	.word	0x00000001
        /*0054*/ 	.word	0x00000001


	//----- nvinfo : EIATTR_CBANK_PARAM_SIZE
	.align		4
.L_19:
        /*0058*/ 	.byte	0x03, 0x19
        /*005a*/ 	.short	0x0014


	//----- nvinfo : EIATTR_PARAM_CBANK
	.align		4
        /*005c*/ 	.byte	0x04, 0x0a
        /*005e*/ 	.short	(.L_21 - .L_20)
	.align		4
.L_20:
        /*0060*/ 	.word	index@(.nv.constant0.triton_poi_fused_convolution_div_max_pool2d_with_indices_relu_sub_14)
        /*0064*/ 	.short	0x0210
        /*0066*/ 	.short	0x0014


	//----- nvinfo : EIATTR_SW_WAR
	.align		4
.L_21:
        /*0068*/ 	.byte	0x04, 0x36
        /*006a*/ 	.short	(.L_23 - .L_22)
.L_22:
        /*006c*/ 	.word	0x00000008
.L_23:


//--------------------- .nv.callgraph             --------------------------
	.section	.nv.callgraph,"",@"SHT_CUDA_CALLGRAPH"
	.align	4
	.sectionentsize	8
	.align		4
        /*0000*/ 	.word	0x00000000
	.align		4
        /*0004*/ 	.word	0xffffffff
	.align		4
        /*0008*/ 	.word	0x00000000
	.align		4
        /*000c*/ 	.word	0xfffffffe
	.align		4
        /*0010*/ 	.word	0x00000000
	.align		4
        /*0014*/ 	.word	0xfffffffd
	.align		4
        /*0018*/ 	.word	0x00000000
	.align		4
        /*001c*/ 	.word	0xfffffffc


//--------------------- .text.triton_poi_fused_convolution_div_max_pool2d_with_indices_relu_sub_14 --------------------------
	.section	.text.triton_poi_fused_convolution_div_max_pool2d_with_indices_relu_sub_14,"ax",@progbits
	.align	128
        .global         triton_poi_fused_convolution_div_max_pool2d_with_indices_relu_sub_14
        .type           triton_poi_fused_convolution_div_max_pool2d_with_indices_relu_sub_14,@function
        .size           triton_poi_fused_convolution_div_max_pool2d_with_indices_relu_sub_14,(.L_x_1 - triton_poi_fused_convolution_div_max_pool2d_with_indices_relu_sub_14)
        .other          triton_poi_fused_convolution_div_max_pool2d_with_indices_relu_sub_14,@"STO_CUDA_ENTRY STV_DEFAULT"
triton_poi_fused_convolution_div_max_pool2d_with_indices_relu_sub_14:
.text.triton_poi_fused_convolution_div_max_pool2d_with_indices_relu_sub_14:
[----:B------:R-:W-:Y:S01]  /*0000*/  LDC R1, c[0x0][0x28] ;  /* 0x00000a00ff017b82 */ /* 0x000fe20000000800 */
[----:B------:R-:W1:Y:S07]  /*0010*/  S2R R0, SR_TID.X ;  /* 0x0000000000007919 */ /* 0x000e6e0000002100 */
[----:B------:R-:W2:Y:S01]  /*0020*/  LDC.64 R4, c[0x0][0x218] ;  /* 0x00008600ff047b82 */ /* 0x000ea20000000a00 */
[----:B------:R-:W-:Y:S01]  /*0030*/  ULDC.64 UR4, c[0x0][0x208] ;  /* 0x0000820000047ab9 */ /* 0x000fe20000000a00 */
[----:B------:R-:W3:Y:S06]  /*0040*/  S2R R7, SR_CTAID.X ;  /* 0x0000000000077919 */ /* 0x000eec0000002500 */
[----:B------:R-:W4:Y:S01]  /*0050*/  LDC.64 R2, c[0x0][0x210] ;  /* 0x00008400ff027b82 */ /* 0x000f220000000a00 */
[----:B-1----:R-:W-:Y:S01]  /*0060*/  IMAD.SHL.U32 R0, R0, 0x4, RZ ;  /* 0x0000000400007824 */ /* 0x002fe200078e00ff */
[----:B---3--:R-:W-:-:S04]  /*0070*/  SHF.R.S32.HI R6, RZ, 0x15, R7 ;  /* 0x00000015ff067819 */ /* 0x008fc80000011407 */
[----:B------:R-:W-:-:S05]  /*0080*/  LOP3.LUT R0, R0, 0x1fc, RZ, 0xc0, !PT ;  /* 0x000001fc00007812 */ /* 0x000fca00078ec0ff */
[----:B------:R-:W-:Y:S01]  /*0090*/  IMAD R7, R7, 0x400, R0 ;  /* 0x0000040007077824 */ /* 0x000fe200078e0200 */
[----:B------:R-:W-:-:S03]  /*00a0*/  SGXT R0, R6, 0x1 ;  /* 0x000000010600781a */ /* 0x000fc60000000200 */
[----:B----4-:R-:W-:Y:S01]  /*00b0*/  IMAD.WIDE R2, R7, 0x4, R2 ;  /* 0x0000000407027825 */ /* 0x010fe200078e0202 */
[----:B------:R-:W-:-:S04]  /*00c0*/  LEA.HI R0, R0, R7, RZ, 0x8 ;  /* 0x0000000700007211 */ /* 0x000fc800078f40ff */
[----:B------:R-:W-:Y:S01]  /*00d0*/  LOP3.LUT R0, R0, 0xffffff00, RZ, 0xc0, !PT ;  /* 0xffffff0000007812 */ /* 0x000fe200078ec0ff */
[----:B------:R-:W3:Y:S04]  /*00e0*/  LDG.E.128 R12, desc[UR4][R2.64+0x800] ;  /* 0x00080004020c7981 */ /* 0x000ee8000c1e1d00 */
[----:B------:R-:W-:-:S04]  /*00f0*/  IMAD.IADD R9, R7, 0x1, -R0 ;  /* 0x0000000107097824 */ /* 0x000fc800078e0a00 */
[----:B--2---:R-:W-:Y:S02]  /*0100*/  IMAD.WIDE R4, R9, 0x4, R4 ;  /* 0x0000000409047825 */ /* 0x004fe400078e0204 */
[----:B------:R-:W2:Y:S04]  /*0110*/  LDG.E.128 R8, desc[UR4][R2.64] ;  /* 0x0000000402087981 */ /* 0x000ea8000c1e1d00 */
[----:B------:R-:W3:Y:S02]  /*0120*/  LDG.E.EL.128 R4, desc[UR4][R4.64] ;  /* 0x0000000404047981 */ /* 0x000ee4000c2e1d00 */
[CC--:B---3--:R-:W-:Y:S01]  /*0130*/  FSETP.GEU.AND P6, PT, R12.reuse, -R4.reuse, PT ;  /* 0x800000040c00720b */ /* 0x0c8fe20003fce000 */
[--C-:B------:R-:W-:Y:S01]  /*0140*/  FADD R12, R12, R4.reuse ;  /* 0x000000040c0c7221 */ /* 0x100fe20000000000 */
[C---:B--2---:R-:W-:Y:S01]  /*0150*/  FSETP.GEU.AND P2, PT, R8.reuse, -R4, PT ;  /* 0x800000040800720b */ /* 0x044fe20003f4e000 */
[----:B------:R-:W-:Y:S01]  /*0160*/  FADD R8, R8, R4 ;  /* 0x0000000408087221 */ /* 0x000fe20000000000 */
[----:B------:R-:W-:-:S02]  /*0170*/  FSETP.GEU.AND P5, PT, R13, -R5, PT ;  /* 0x800000050d00720b */ /* 0x000fc40003fae000 */
[----:B------:R-:W-:Y:S01]  /*0180*/  SEL R4, R12, RZ, P6 ;  /* 0x000000ff0c047207 */ /* 0x000fe20003000000 */
[----:B------:R-:W-:Y:S01]  /*0190*/  FADD R13, R13, R5 ;  /* 0x000000050d0d7221 */ /* 0x000fe20000000000 */
[CC--:B------:R-:W-:Y:S01]  /*01a0*/  FSETP.GEU.AND P4, PT, R14.reuse, -R6.reuse, PT ;  /* 0x800000060e00720b */ /* 0x0c0fe20003f8e000 */
[--C-:B------:R-:W-:Y:S01]  /*01b0*/  FADD R14, R14, R6.reuse ;  /* 0x000000060e0e7221 */ /* 0x100fe20000000000 */
[C---:B------:R-:W-:Y:S01]  /*01c0*/  FSETP.GEU.AND P3, PT, R15.reuse, -R7, PT ;  /* 0x800000070f00720b */ /* 0x040fe20003f6e000 */
[----:B------:R-:W-:Y:S01]  /*01d0*/  FADD R15, R15, R7 ;  /* 0x000000070f0f7221 */ /* 0x000fe20000000000 */
[C---:B------:R-:W-:Y:S01]  /*01e0*/  FSETP.GEU.AND P1, PT, R9.reuse, -R5, PT ;  /* 0x800000050900720b */ /* 0x040fe20003f2e000 */
[----:B------:R-:W-:Y:S01]  /*01f0*/  FADD R9, R9, R5 ;  /* 0x0000000509097221 */ /* 0x000fe20000000000 */
[C---:B------:R-:W-:Y:S01]  /*0200*/  FSETP.GEU.AND P0, PT, R10.reuse, -R6, PT ;  /* 0x800000060a00720b */ /* 0x040fe20003f0e000 */
[----:B------:R-:W-:Y:S01]  /*0210*/  FADD R10, R10, R6 ;  /* 0x000000060a0a7221 */ /* 0x000fe20000000000 */
[C---:B------:R-:W-:Y:S01]  /*0220*/  FSETP.GEU.AND P6, PT, R11.reuse, -R7, PT ;  /* 0x800000070b00720b */ /* 0x040fe20003fce000 */
[----:B------:R-:W-:Y:S01]  /*0230*/  FADD R11, R11, R7 ;  /* 0x000000070b0b7221 */ /* 0x000fe20000000000 */
[----:B------:R-:W-:-:S02]  /*0240*/  SEL R5, R13, RZ, P5 ;  /* 0x000000ff0d057207 */ /* 0x000fc40002800000 */
[----:B------:R-:W-:Y:S02]  /*0250*/  SEL R6, R14, RZ, P4 ;  /* 0x000000ff0e067207 */ /* 0x000fe40002000000 */
[----:B------:R-:W-:Y:S02]  /*0260*/  SEL R7, R15, RZ, P3 ;  /* 0x000000ff0f077207 */ /* 0x000fe40001800000 */
[----:B------:R-:W-:Y:S02]  /*0270*/  SEL R8, R8, RZ, P2 ;  /* 0x000000ff08087207 */ /* 0x000fe40001000000 */
[----:B------:R-:W-:Y:S02]  /*0280*/  SEL R9, R9, RZ, P1 ;  /* 0x000000ff09097207 */ /* 0x000fe40000800000 */
[----:B------:R-:W-:Y:S02]  /*0290*/  SEL R10, R10, RZ, P0 ;  /* 0x000000ff0a0a7207 */ /* 0x000fe40000000000 */
[----:B------:R-:W-:Y:S01]  /*02a0*/  SEL R11, R11, RZ, P6 ;  /* 0x000000ff0b0b7207 */ /* 0x000fe20003000000 */
[----:B------:R-:W-:Y:S04]  /*02b0*/  STG.E.128 desc[UR4][R2.64+0x800], R4 ;  /* 0x0008000402007986 */ /* 0x000fe8000c101d04 */
[----:B------:R-:W-:Y:S01]  /*02c0*/  STG.E.128 desc[UR4][R2.64], R8 ;  /* 0x0000000802007986 */ /* 0x000fe2000c101d04 */
[----:B------:R-:W-:Y:S05]  /*02d0*/  EXIT ;  /* 0x000000000000794d */ /* 0x000fea0003800000 */
.L_x_0:
[----:B------:R-:W-:-:S00]  /*02e0*/  BRA `(.L_x_0) ;  /* 0xfffffffc00fc7947 */ /* 0x000fc0000383ffff */
[----:B------:R-:W-:-:S00]  /*02f0*/  NOP ;  /* 0x0000000000007918 */ /* 0x000fc00000000000 */
        /* <DEDUP_REMOVED lines=8> */
.L_x_1:


//--------------------- .nv.constant0.triton_poi_fused_convolution_div_max_pool2d_with_indices_relu_sub_14 --------------------------
	.section	.nv.constant0.triton_poi_fused_convolution_div_max_pool2d_with_indices_relu_sub_14,"a",@progbits
	.sectionflags	@""
	.align	4
.nv.constant0.triton_poi_fused_convolution_div_max_pool2d_with_indices_relu_sub_14:
	.zero		548
